	.headerflags	@"EF_CUDA_TEXMODE_UNIFIED EF_CUDA_64BIT_ADDRESS EF_CUDA_ACCELERATORS EF_CUDA_SM90 EF_CUDA_VIRTUAL_SM(EF_CUDA_SM90)"
	.elftype	@"ET_EXEC"


//--------------------- .nv.info                  --------------------------
	.section	.nv.info,"",@"SHT_CUDA_INFO"
	.align	4


	//----- nvinfo : EIATTR_REGCOUNT
	.align		4
        /*0000*/ 	.byte	0x04, 0x2f
        /*0002*/ 	.short	(.L_3 - .L_2)
	.align		4
.L_2:
        /*0004*/ 	.word	index@(triton_poi_fused__native_batch_norm_legit_no_training_convolution_relu_99)
        /*0008*/ 	.word	0x00000020


	//----- nvinfo : EIATTR_MIN_STACK_SIZE
	.align		4
.L_3:
        /*000c*/ 	.byte	0x04, 0x12
        /*000e*/ 	.short	(.L_5 - .L_4)
	.align		4
.L_4:
        /*0010*/ 	.word	index@(triton_poi_fused__native_batch_norm_legit_no_training_convolution_relu_99)
        /*0014*/ 	.word	0x00000000


	//----- nvinfo : EIATTR_FRAME_SIZE
	.align		4
.L_5:
        /*0018*/ 	.byte	0x04, 0x11
        /*001a*/ 	.short	(.L_7 - .L_6)
	.align		4
.L_6:
        /*001c*/ 	.word	index@(triton_poi_fused__native_batch_norm_legit_no_training_convolution_relu_99)
        /*0020*/ 	.word	0x00000000


	//----- nvinfo : EIATTR_MIN_STACK_SIZE
	.align		4
.L_7:
        /*0024*/ 	.byte	0x04, 0x12
        /*0026*/ 	.short	(.L_9 - .L_8)
	.align		4
.L_8:
        /*0028*/ 	.word	index@(triton_poi_fused__native_batch_norm_legit_no_training_convolution_relu_99)
        /*002c*/ 	.word	0x00000000
.L_9:


//--------------------- .nv.info.triton_poi_fused__native_batch_norm_legit_no_training_convolution_relu_99 --------------------------
	.section	.nv.info.triton_poi_fused__native_batch_norm_legit_no_training_convolution_relu_99,"",@"SHT_CUDA_INFO"
	.sectionflags	@""
	.align	4


	//----- nvinfo : EIATTR_CUDA_API_VERSION
	.align		4
        /*0000*/ 	.byte	0x04, 0x37
        /*0002*/ 	.short	(.L_11 - .L_10)
.L_10:
        /*0004*/ 	.word	0x0000007c


	//----- nvinfo : EIATTR_KPARAM_INFO
	.align		4
.L_11:
        /*0008*/ 	.byte	0x04, 0x17
        /*000a*/ 	.short	(.L_13 - .L_12)
.L_12:
        /*000c*/ 	.word	0x00000000
        /*0010*/ 	.short	0x0007
        /*0012*/ 	.short	0x0038
        /*0014*/ 	.byte	0x00, 0xf0, 0x11, 0x00


	//----- nvinfo : EIATTR_KPARAM_INFO
	.align		4
.L_13:
        /*0018*/ 	.byte	0x04, 0x17
        /*001a*/ 	.short	(.L_15 - .L_14)
.L_14:
        /*001c*/ 	.word	0x00000000
        /*0020*/ 	.short	0x0006
        /*0022*/ 	.short	0x0030
        /*0024*/ 	.byte	0x00, 0xf4, 0x21, 0x00


	//----- nvinfo : EIATTR_KPARAM_INFO
	.align		4
.L_15:
        /*0028*/ 	.byte	0x04, 0x17
        /*002a*/ 	.short	(.L_17 - .L_16)
.L_16:
        /*002c*/ 	.word	0x00000000
        /*0030*/ 	.short	0x0005
        /*0032*/ 	.short	0x0028
        /*0034*/ 	.byte	0x00, 0xf4, 0x21, 0x00


	//----- nvinfo : EIATTR_KPARAM_INFO
	.align		4
.L_17:
        /*0038*/ 	.byte	0x04, 0x17
        /*003a*/ 	.short	(.L_19 - .L_18)
.L_18:
        /*003c*/ 	.word	0x00000000
        /*0040*/ 	.short	0x0004
        /*0042*/ 	.short	0x0020
        /*0044*/ 	.byte	0x00, 0xf4, 0x21, 0x00


	//----- nvinfo : EIATTR_KPARAM_INFO
	.align		4
.L_19:
        /*0048*/ 	.byte	0x04, 0x17
        /*004a*/ 	.short	(.L_21 - .L_20)
.L_20:
        /*004c*/ 	.word	0x00000000
        /*0050*/ 	.short	0x0003
        /*0052*/ 	.short	0x0018
        /*0054*/ 	.byte	0x00, 0xf4, 0x21, 0x00


	//----- nvinfo : EIATTR_KPARAM_INFO
	.align		4
.L_21:
        /*0058*/ 	.byte	0x04, 0x17
        /*005a*/ 	.short	(.L_23 - .L_22)
.L_22:
        /*005c*/ 	.word	0x00000000
        /*0060*/ 	.short	0x0002
        /*0062*/ 	.short	0x0010
        /*0064*/ 	.byte	0x00, 0xf4, 0x21, 0x00


	//----- nvinfo : EIATTR_KPARAM_INFO
	.align		4
.L_23:
        /*0068*/ 	.byte	0x04, 0x17
        /*006a*/ 	.short	(.L_25 - .L_24)
.L_24:
        /*006c*/ 	.word	0x00000000
        /*0070*/ 	.short	0x0001
        /*0072*/ 	.short	0x0008
        /*0074*/ 	.byte	0x00, 0xf4, 0x21, 0x00


	//----- nvinfo : EIATTR_KPARAM_INFO
	.align		4
.L_25:
        /*0078*/ 	.byte	0x04, 0x17
        /*007a*/ 	.short	(.L_27 - .L_26)
.L_26:
        /*007c*/ 	.word	0x00000000
        /*0080*/ 	.short	0x0000
        /*0082*/ 	.short	0x0000
        /*0084*/ 	.byte	0x00, 0xf4, 0x21, 0x00


	//----- nvinfo : EIATTR_SPARSE_MMA_MASK
	.align		4
.L_27:
        /*0088*/ 	.byte	0x03, 0x50
        /*008a*/ 	.short	0x0000


	//----- nvinfo : EIATTR_MAXREG_COUNT
	.align		4
        /*008c*/ 	.byte	0x03, 0x1b
        /*008e*/ 	.short	0x00ff


	//----- nvinfo : EIATTR_EXIT_INSTR_OFFSETS
	.align		4
        /*0090*/ 	.byte	0x04, 0x1c
        /*0092*/ 	.short	(.L_29 - .L_28)


	//   ....[0]....
.L_28:
        /*0094*/ 	.word	0x000007b0


	//----- nvinfo : EIATTR_REQNTID
	.align		4
.L_29:
        /*0098*/ 	.byte	0x04, 0x10
        /*009a*/ 	.short	(.L_31 - .L_30)
.L_30:
        /*009c*/ 	.word	0x00000080
        /*00a0*/ 	.word	0x00000001
        /*00a4*/ 	.word	0x00000001


	//----- nvinfo : EIATTR_CBANK_PARAM_SIZE
	.align		4
.L_31:
        /*00a8*/ 	.byte	0x03, 0x19
        /*00aa*/ 	.short	0x003c


	//----- nvinfo : EIATTR_PARAM_CBANK
	.align		4
        /*00ac*/ 	.byte	0x04, 0x0a
        /*00ae*/ 	.short	(.L_33 - .L_32)
	.align		4
.L_32:
        /*00b0*/ 	.word	index@(.nv.constant0.triton_poi_fused__native_batch_norm_legit_no_training_convolution_relu_99)
        /*00b4*/ 	.short	0x0210
        /*00b6*/ 	.short	0x003c


	//----- nvinfo : EIATTR_SW_WAR
	.align		4
.L_33:
        /*00b8*/ 	.byte	0x04, 0x36
        /*00ba*/ 	.short	(.L_35 - .L_34)
.L_34:
        /*00bc*/ 	.word	0x00000008
.L_35:


//--------------------- .nv.callgraph             --------------------------
	.section	.nv.callgraph,"",@"SHT_CUDA_CALLGRAPH"
	.align	4
	.sectionentsize	8
	.align		4
        /*0000*/ 	.word	0x00000000
	.align		4
        /*0004*/ 	.word	0xffffffff
	.align		4
        /*0008*/ 	.word	0x00000000
	.align		4
        /*000c*/ 	.word	0xfffffffe
	.align		4
        /*0010*/ 	.word	0x00000000
	.align		4
        /*0014*/ 	.word	0xfffffffd
	.align		4
        /*0018*/ 	.word	0x00000000
	.align		4
        /*001c*/ 	.word	0xfffffffc


//--------------------- .nv.constant4             --------------------------
	.section	.nv.constant4,"a",@progbits
	.align	8
	.align		8
.nv.constant4:
        /*0000*/ 	.dword	_$_str
	.align		8
        /*0008*/ 	.dword	_$_str_$_2


//--------------------- .text.triton_poi_fused__native_batch_norm_legit_no_training_convolution_relu_99 --------------------------
	.section	.text.triton_poi_fused__native_batch_norm_legit_no_training_convolution_relu_99,"ax",@progbits
	.align	128
        .global         triton_poi_fused__native_batch_norm_legit_no_training_convolution_relu_99
        .type           triton_poi_fused__native_batch_norm_legit_no_training_convolution_relu_99,@function
        .size           triton_poi_fused__native_batch_norm_legit_no_training_convolution_relu_99,(.L_x_1 - triton_poi_fused__native_batch_norm_legit_no_training_convolution_relu_99)
        .other          triton_poi_fused__native_batch_norm_legit_no_training_convolution_relu_99,@"STO_CUDA_ENTRY STV_DEFAULT"
triton_poi_fused__native_batch_norm_legit_no_training_convolution_relu_99:
.text.triton_poi_fused__native_batch_norm_legit_no_training_convolution_relu_99:
[----:B------:R-:W-:Y:S01]  /*0000*/  LDC R1, c[0x0][0x28] ;  /* 0x00000a00ff017b82 */ /* 0x000fe20000000800 */
[----:B------:R-:W1:Y:S01]  /*0010*/  S2R R0, SR_TID.X ;  /* 0x0000000000007919 */ /* 0x000e620000002100 */
[----:B------:R-:W-:-:S06]  /*0020*/  ULDC.64 UR4, c[0x0][0x208] ;  /* 0x0000820000047ab9 */ /* 0x000fcc0000000a00 */
[----:B------:R-:W2:Y:S01]  /*0030*/  LDC.64 R28, c[0x0][0x218] ;  /* 0x00008600ff1c7b82 */ /* 0x000ea20000000a00 */
[----:B------:R-:W3:Y:S07]  /*0040*/  S2R R5, SR_CTAID.X ;  /* 0x0000000000057919 */ /* 0x000eee0000002500 */
[----:B------:R-:W4:Y:S08]  /*0050*/  LDC.64 R26, c[0x0][0x220] ;  /* 0x00008800ff1a7b82 */ /* 0x000f300000000a00 */
[----:B------:R-:W5:Y:S01]  /*0060*/  LDC.64 R22, c[0x0][0x230] ;  /* 0x00008c00ff167b82 */ /* 0x000f620000000a00 */
[----:B-1----:R-:W-:-:S02]  /*0070*/  SHF.L.U32 R0, R0, 0x2, RZ ;  /* 0x0000000200007819 */ /* 0x002fc400000006ff */
[----:B---3--:R-:W-:Y:S02]  /*0080*/  SHF.R.S32.HI R3, RZ, 0x15, R5 ;  /* 0x00000015ff037819 */ /* 0x008fe40000011405 */
[----:B------:R-:W-:Y:S02]  /*0090*/  LOP3.LUT R0, R0, 0x1fc, RZ, 0xc0, !PT ;  /* 0x000001fc00007812 */ /* 0x000fe400078ec0ff */
[----:B------:R-:W-:Y:S02]  /*00a0*/  SGXT R3, R3, 0x1 ;  /* 0x000000010303781a */ /* 0x000fe40000000200 */
[----:B------:R-:W-:Y:S02]  /*00b0*/  LEA R0, R5, R0, 0xa ;  /* 0x0000000005007211 */ /* 0x000fe400078e50ff */
[----:B------:R-:W1:Y:S02]  /*00c0*/  LDC.64 R4, c[0x0][0x228] ;  /* 0x00008a00ff047b82 */ /* 0x000e640000000a00 */
[----:B------:R-:W-:-:S04]  /*00d0*/  LEA.HI R3, R3, R0, RZ, 0xa ;  /* 0x0000000003037211 */ /* 0x000fc800078f50ff */
[----:B------:R-:W-:Y:S02]  /*00e0*/  SHF.R.S32.HI R9, RZ, 0xa, R3 ;  /* 0x0000000aff097819 */ /* 0x000fe40000011403 */
[----:B------:R-:W-:Y:S02]  /*00f0*/  IADD3 R3, R3, 0x200, RZ ;  /* 0x0000020003037810 */ /* 0x000fe40007ffe0ff */
[----:B------:R-:W-:Y:S02]  /*0100*/  LEA.HI R2, R9, R9, RZ, 0x6 ;  /* 0x0000000909027211 */ /* 0x000fe400078f30ff */
[----:B------:R-:W-:Y:S02]  /*0110*/  SHF.R.S32.HI R3, RZ, 0xa, R3 ;  /* 0x0000000aff037819 */ /* 0x000fe40000011403 */
[----:B------:R-:W-:Y:S02]  /*0120*/  LOP3.LUT R2, R2, 0xffffffc0, RZ, 0xc0, !PT ;  /* 0xffffffc002027812 */ /* 0x000fe400078ec0ff */
[----:B------:R-:W-:-:S02]  /*0130*/  LEA.HI R6, R3, R3, RZ, 0x6 ;  /* 0x0000000303067211 */ /* 0x000fc400078f30ff */
[----:B------:R-:W-:Y:S02]  /*0140*/  IADD3 R9, R9, -R2, RZ ;  /* 0x8000000209097210 */ /* 0x000fe40007ffe0ff */
[----:B------:R-:W-:-:S04]  /*0150*/  LOP3.LUT R6, R6, 0xffffffc0, RZ, 0xc0, !PT ;  /* 0xffffffc006067812 */ /* 0x000fc800078ec0ff */
[----:B------:R-:W-:Y:S01]  /*0160*/  IADD3 R3, R3, -R6, RZ ;  /* 0x8000000603037210 */ /* 0x000fe20007ffe0ff */
[--C-:B-1----:R-:W-:Y:S01]  /*0170*/  IMAD.WIDE R12, R9, 0x4, R4.reuse ;  /* 0x00000004090c7825 */ /* 0x102fe200078e0204 */
[----:B------:R-:W1:Y:S03]  /*0180*/  LDC.64 R6, c[0x0][0x210] ;  /* 0x00008400ff067b82 */ /* 0x000e660000000a00 */
[----:B------:R-:W-:Y:S01]  /*0190*/  IMAD.WIDE R24, R3, 0x4, R4 ;  /* 0x0000000403187825 */ /* 0x000fe200078e0204 */
[----:B------:R-:W3:Y:S04]  /*01a0*/  LDG.E.EL R21, desc[UR4][R12.64] ;  /* 0x000000040c157981 */ /* 0x000ee8000c2e1900 */
[----:B------:R-:W5:Y:S01]  /*01b0*/  LDC.64 R4, c[0x0][0x238] ;  /* 0x00008e00ff047b82 */ /* 0x000f620000000a00 */
[----:B------:R-:W3:Y:S01]  /*01c0*/  LDG.E.EL R24, desc[UR4][R24.64] ;  /* 0x0000000418187981 */ /* 0x000ee2000c2e1900 */
[----:B--2---:R-:W-:-:S05]  /*01d0*/  IMAD.WIDE R10, R9, 0x4, R28 ;  /* 0x00000004090a7825 */ /* 0x004fca00078e021c */
[----:B------:R4:W2:Y:S01]  /*01e0*/  LDG.E.EL R19, desc[UR4][R10.64] ;  /* 0x000000040a137981 */ /* 0x0008a2000c2e1900 */
[----:B-1----:R-:W-:-:S04]  /*01f0*/  IMAD.WIDE R6, R0, 0x4, R6 ;  /* 0x0000000400067825 */ /* 0x002fc800078e0206 */
[C---:B----4-:R-:W-:Y:S01]  /*0200*/  IMAD.WIDE R10, R9.reuse, 0x4, R26 ;  /* 0x00000004090a7825 */ /* 0x050fe200078e021a */
[----:B------:R-:W2:Y:S04]  /*0210*/  LDG.E.128 R12, desc[UR4][R6.64] ;  /* 0x00000004060c7981 */ /* 0x000ea8000c1e1d00 */
[----:B------:R-:W4:Y:S01]  /*0220*/  LDG.E.EL R18, desc[UR4][R10.64] ;  /* 0x000000040a127981 */ /* 0x000f22000c2e1900 */
[----:B-----5:R-:W-:-:S04]  /*0230*/  IMAD.WIDE R16, R9, 0x4, R22 ;  /* 0x0000000409107825 */ /* 0x020fc800078e0216 */
[----:B0-----:R-:W-:Y:S02]  /*0240*/  IMAD.WIDE R8, R9, 0x4, R4 ;  /* 0x0000000409087825 */ /* 0x001fe400078e0204 */
[----:B------:R-:W5:Y:S02]  /*0250*/  LDG.E.EL R17, desc[UR4][R16.64] ;  /* 0x0000000410117981 */ /* 0x000f64000c2e1900 */
[C---:B------:R-:W-:Y:S02]  /*0260*/  IMAD.WIDE R28, R3.reuse, 0x4, R28 ;  /* 0x00000004031c7825 */ /* 0x040fe400078e021c */
[----:B------:R-:W5:Y:S02]  /*0270*/  LDG.E.EL R20, desc[UR4][R8.64] ;  /* 0x0000000408147981 */ /* 0x000f64000c2e1900 */
[C---:B------:R-:W-:Y:S02]  /*0280*/  IMAD.WIDE R26, R3.reuse, 0x4, R26 ;  /* 0x00000004031a7825 */ /* 0x040fe400078e021a */
[----:B------:R0:W5:Y:S04]  /*0290*/  LDG.E.EL R16, desc[UR4][R28.64] ;  /* 0x000000041c107981 */ /* 0x000168000c2e1900 */
[----:B------:R-:W5:Y:S01]  /*02a0*/  LDG.E.128 R8, desc[UR4][R6.64+0x800] ;  /* 0x0008000406087981 */ /* 0x000f62000c1e1d00 */
[----:B------:R-:W-:-:S03]  /*02b0*/  IMAD.WIDE R4, R3, 0x4, R4 ;  /* 0x0000000403047825 */ /* 0x000fc600078e0204 */
[----:B------:R-:W5:Y:S01]  /*02c0*/  LDG.E.EL R2, desc[UR4][R26.64] ;  /* 0x000000041a027981 */ /* 0x000f62000c2e1900 */
[----:B------:R-:W-:-:S03]  /*02d0*/  IMAD.WIDE R22, R3, 0x4, R22 ;  /* 0x0000000403167825 */ /* 0x000fc600078e0216 */
[----:B------:R-:W5:Y:S04]  /*02e0*/  LDG.E.EL R4, desc[UR4][R4.64] ;  /* 0x0000000404047981 */ /* 0x000f68000c2e1900 */
[----:B------:R1:W5:Y:S01]  /*02f0*/  LDG.E.EL R3, desc[UR4][R22.64] ;  /* 0x0000000416037981 */ /* 0x000362000c2e1900 */
[----:B---3--:R-:W-:Y:S01]  /*0300*/  FADD R21, R21, 9.9999997473787516356e-06 ;  /* 0x3727c5ac15157421 */ /* 0x008fe20000000000 */
[----:B------:R-:W-:-:S03]  /*0310*/  FADD R24, R24, 9.9999997473787516356e-06 ;  /* 0x3727c5ac18187421 */ /* 0x000fc60000000000 */
[----:B------:R-:W3:Y:S08]  /*0320*/  MUFU.SQRT R25, R21 ;  /* 0x0000001500197308 */ /* 0x000ef00000002000 */
[----:B0-----:R-:W0:Y:S01]  /*0330*/  MUFU.SQRT R28, R24 ;  /* 0x00000018001c7308 */ /* 0x001e220000002000 */
[C---:B---3--:R-:W-:Y:S02]  /*0340*/  FSETP.GT.AND P0, PT, R25.reuse, 8.50705917302346158658e+37, PT ;  /* 0x7e8000001900780b */ /* 0x048fe40003f04000 */
[----:B------:R-:W-:-:S02]  /*0350*/  FSETP.GEU.AND P2, PT, R25, 1.175494350822287508e-38, PT ;  /* 0x008000001900780b */ /* 0x000fc40003f4e000 */
[C---:B0-----:R-:W-:Y:S02]  /*0360*/  FSETP.GT.AND P1, PT, R28.reuse, 8.50705917302346158658e+37, PT ;  /* 0x7e8000001c00780b */ /* 0x041fe40003f24000 */
[----:B------:R-:W-:-:S07]  /*0370*/  FSETP.GEU.AND P3, PT, R28, 1.175494350822287508e-38, PT ;  /* 0x008000001c00780b */ /* 0x000fce0003f6e000 */
[----:B------:R-:W-:Y:S01]  /*0380*/  @P0 FMUL R25, R25, 0.25 ;  /* 0x3e80000019190820 */ /* 0x000fe20000400000 */
[----:B------:R-:W-:-:S03]  /*0390*/  HFMA2.MMA R24, -RZ, RZ, 1.625, 0 ;  /* 0x3e800000ff187435 */ /* 0x000fc600000001ff */
[----:B------:R-:W-:Y:S01]  /*03a0*/  @!P2 FMUL R25, R25, 16777216 ;  /* 0x4b8000001919a820 */ /* 0x000fe20000400000 */
[----:B------:R-:W-:-:S04]  /*03b0*/  @P1 FMUL R28, R28, 0.25 ;  /* 0x3e8000001c1c1820 */ /* 0x000fc80000400000 */
[----:B------:R-:W-:Y:S01]  /*03c0*/  @!P3 FMUL R28, R28, 16777216 ;  /* 0x4b8000001c1cb820 */ /* 0x000fe20000400000 */
[----:B------:R-:W0:Y:S01]  /*03d0*/  MUFU.RCP R25, R25 ;  /* 0x0000001900197308 */ /* 0x000e220000001000 */
[----:B-1----:R-:W-:-:S07]  /*03e0*/  FSEL R22, R24, 1, P0 ;  /* 0x3f80000018167808 */ /* 0x002fce0000000000 */
[----:B------:R1:W3:Y:S01]  /*03f0*/  MUFU.RCP R5, R28 ;  /* 0x0000001c00057308 */ /* 0x0002e20000001000 */
[----:B------:R-:W-:Y:S01]  /*0400*/  FSEL R24, R24, 1, P1 ;  /* 0x3f80000018187808 */ /* 0x000fe20000800000 */
[----:B------:R-:W-:Y:S01]  /*0410*/  @!P2 FMUL R22, R22, 16777216 ;  /* 0x4b8000001616a820 */ /* 0x000fe20000400000 */
[--C-:B--2---:R-:W-:Y:S01]  /*0420*/  FADD R13, R13, R19.reuse ;  /* 0x000000130d0d7221 */ /* 0x104fe20000000000 */
[--C-:B------:R-:W-:Y:S01]  /*0430*/  FADD R12, R12, R19.reuse ;  /* 0x000000130c0c7221 */ /* 0x100fe20000000000 */
[--C-:B------:R-:W-:Y:S01]  /*0440*/  FADD R14, R14, R19.reuse ;  /* 0x000000130e0e7221 */ /* 0x100fe20000000000 */
[----:B------:R-:W-:Y:S01]  /*0450*/  @!P3 FMUL R24, R24, 16777216 ;  /* 0x4b8000001818b820 */ /* 0x000fe20000400000 */
[----:B------:R-:W-:Y:S01]  /*0460*/  FADD R15, R15, R19 ;  /* 0x000000130f0f7221 */ /* 0x000fe20000000000 */
[----:B0-----:R-:W-:Y:S01]  /*0470*/  FMUL R21, R25, R22 ;  /* 0x0000001619157220 */ /* 0x001fe20000400000 */
[C---:B----4-:R-:W-:Y:S01]  /*0480*/  FADD R22, -R18.reuse, R12 ;  /* 0x0000000c12167221 */ /* 0x050fe20000000100 */
[C---:B------:R-:W-:Y:S01]  /*0490*/  FADD R26, -R18.reuse, R14 ;  /* 0x0000000e121a7221 */ /* 0x040fe20000000100 */
[C---:B-1----:R-:W-:Y:S01]  /*04a0*/  FADD R28, -R18.reuse, R15 ;  /* 0x0000000f121c7221 */ /* 0x042fe20000000100 */
[----:B---3--:R-:W-:Y:S01]  /*04b0*/  FMUL R5, R5, R24 ;  /* 0x0000001805057220 */ /* 0x008fe20000400000 */
[----:B------:R-:W-:-:S02]  /*04c0*/  FADD R24, -R18, R13 ;  /* 0x0000000d12187221 */ /* 0x000fc40000000100 */
[----:B------:R-:W0:Y:S01]  /*04d0*/  LDC.64 R18, c[0x0][0x240] ;  /* 0x00009000ff127b82 */ /* 0x000e220000000a00 */
[C---:B------:R-:W-:Y:S01]  /*04e0*/  FMUL R27, R21.reuse, R22 ;  /* 0x00000016151b7220 */ /* 0x040fe20000400000 */
[C---:B------:R-:W-:Y:S01]  /*04f0*/  FMUL R24, R21.reuse, R24 ;  /* 0x0000001815187220 */ /* 0x040fe20000400000 */
[C---:B------:R-:W-:Y:S01]  /*0500*/  FMUL R23, R21.reuse, R26 ;  /* 0x0000001a15177220 */ /* 0x040fe20000400000 */
[----:B------:R-:W-:Y:S01]  /*0510*/  FMUL R25, R21, R28 ;  /* 0x0000001c15197220 */ /* 0x000fe20000400000 */
[--C-:B-----5:R-:W-:Y:S01]  /*0520*/  FADD R9, R9, R16.reuse ;  /* 0x0000001009097221 */ /* 0x120fe20000000000 */
[--C-:B------:R-:W-:Y:S01]  /*0530*/  FADD R8, R8, R16.reuse ;  /* 0x0000001008087221 */ /* 0x100fe20000000000 */
[--C-:B------:R-:W-:Y:S01]  /*0540*/  FADD R10, R10, R16.reuse ;  /* 0x000000100a0a7221 */ /* 0x100fe20000000000 */
[----:B------:R-:W-:Y:S01]  /*0550*/  FADD R11, R11, R16 ;  /* 0x000000100b0b7221 */ /* 0x000fe20000000000 */
[C-C-:B------:R-:W-:Y:S01]  /*0560*/  FFMA R22, R17.reuse, R24, R20.reuse ;  /* 0x0000001811167223 */ /* 0x140fe20000000014 */
[C-C-:B------:R-:W-:Y:S01]  /*0570*/  FFMA R21, R17.reuse, R27, R20.reuse ;  /* 0x0000001b11157223 */ /* 0x140fe20000000014 */
[C-C-:B------:R-:W-:Y:S01]  /*0580*/  FFMA R23, R17.reuse, R23, R20.reuse ;  /* 0x0000001711177223 */ /* 0x140fe20000000014 */
[----:B------:R-:W-:Y:S01]  /*0590*/  FFMA R17, R17, R25, R20 ;  /* 0x0000001911117223 */ /* 0x000fe20000000014 */
[C---:B------:R-:W-:Y:S01]  /*05a0*/  FADD R20, -R2.reuse, R9 ;  /* 0x0000000902147221 */ /* 0x040fe20000000100 */
[C---:B------:R-:W-:Y:S01]  /*05b0*/  FADD R16, -R2.reuse, R8 ;  /* 0x0000000802107221 */ /* 0x040fe20000000100 */
[C---:B------:R-:W-:Y:S01]  /*05c0*/  FADD R24, -R2.reuse, R10 ;  /* 0x0000000a02187221 */ /* 0x040fe20000000100 */
[----:B------:R-:W-:Y:S01]  /*05d0*/  FADD R2, -R2, R11 ;  /* 0x0000000b02027221 */ /* 0x000fe20000000100 */
[C---:B------:R-:W-:Y:S01]  /*05e0*/  FMUL R20, R5.reuse, R20 ;  /* 0x0000001405147220 */ /* 0x040fe20000400000 */
[C---:B------:R-:W-:Y:S01]  /*05f0*/  FMUL R29, R5.reuse, R16 ;  /* 0x00000010051d7220 */ /* 0x040fe20000400000 */
[C---:B------:R-:W-:Y:S01]  /*0600*/  FMUL R27, R5.reuse, R24 ;  /* 0x00000018051b7220 */ /* 0x040fe20000400000 */
[----:B------:R-:W-:Y:S01]  /*0610*/  FMUL R25, R5, R2 ;  /* 0x0000000205197220 */ /* 0x000fe20000400000 */
[C-C-:B------:R-:W-:Y:S01]  /*0620*/  FFMA R5, R3.reuse, R20, R4.reuse ;  /* 0x0000001403057223 */ /* 0x140fe20000000004 */
[C-C-:B------:R-:W-:Y:S01]  /*0630*/  FFMA R20, R3.reuse, R29, R4.reuse ;  /* 0x0000001d03147223 */ /* 0x140fe20000000004 */
[C-C-:B------:R-:W-:Y:S01]  /*0640*/  FFMA R24, R3.reuse, R27, R4.reuse ;  /* 0x0000001b03187223 */ /* 0x140fe20000000004 */
[----:B------:R-:W-:Y:S01]  /*0650*/  FFMA R25, R3, R25, R4 ;  /* 0x0000001903197223 */ /* 0x000fe20000000004 */
[----:B------:R-:W-:Y:S01]  /*0660*/  FSETP.GEU.AND P6, PT, R17, RZ, PT ;  /* 0x000000ff1100720b */ /* 0x000fe20003fce000 */
[----:B0-----:R-:W-:Y:S01]  /*0670*/  IMAD.WIDE R2, R0, 0x4, R18 ;  /* 0x0000000400027825 */ /* 0x001fe200078e0212 */
[----:B------:R-:W-:-:S02]  /*0680*/  FSETP.GEU.AND P0, PT, R23, RZ, PT ;  /* 0x000000ff1700720b */ /* 0x000fc40003f0e000 */
[----:B------:R-:W-:Y:S02]  /*0690*/  FSETP.GEU.AND P1, PT, R22, RZ, PT ;  /* 0x000000ff1600720b */ /* 0x000fe40003f2e000 */
[----:B------:R-:W-:Y:S02]  /*06a0*/  FSETP.GEU.AND P2, PT, R21, RZ, PT ;  /* 0x000000ff1500720b */ /* 0x000fe40003f4e000 */
[----:B------:R-:W-:Y:S02]  /*06b0*/  SEL R19, R17, RZ, P6 ;  /* 0x000000ff11137207 */ /* 0x000fe40003000000 */
[----:B------:R-:W-:Y:S02]  /*06c0*/  FSETP.GEU.AND P3, PT, R25, RZ, PT ;  /* 0x000000ff1900720b */ /* 0x000fe40003f6e000 */
[----:B------:R-:W-:Y:S02]  /*06d0*/  FSETP.GEU.AND P4, PT, R24, RZ, PT ;  /* 0x000000ff1800720b */ /* 0x000fe40003f8e000 */
[----:B------:R-:W-:-:S02]  /*06e0*/  FSETP.GEU.AND P5, PT, R5, RZ, PT ;  /* 0x000000ff0500720b */ /* 0x000fc40003fae000 */
[----:B------:R-:W-:Y:S02]  /*06f0*/  FSETP.GEU.AND P6, PT, R20, RZ, PT ;  /* 0x000000ff1400720b */ /* 0x000fe40003fce000 */
[----:B------:R-:W-:Y:S02]  /*0700*/  SEL R18, R23, RZ, P0 ;  /* 0x000000ff17127207 */ /* 0x000fe40000000000 */
[----:B------:R-:W-:Y:S02]  /*0710*/  SEL R17, R22, RZ, P1 ;  /* 0x000000ff16117207 */ /* 0x000fe40000800000 */
[----:B------:R-:W-:Y:S02]  /*0720*/  SEL R16, R21, RZ, P2 ;  /* 0x000000ff15107207 */ /* 0x000fe40001000000 */
[----:B------:R-:W-:Y:S02]  /*0730*/  SEL R23, R25, RZ, P3 ;  /* 0x000000ff19177207 */ /* 0x000fe40001800000 */
[----:B------:R-:W-:-:S02]  /*0740*/  SEL R22, R24, RZ, P4 ;  /* 0x000000ff18167207 */ /* 0x000fc40002000000 */
[----:B------:R-:W-:Y:S02]  /*0750*/  SEL R21, R5, RZ, P5 ;  /* 0x000000ff05157207 */ /* 0x000fe40002800000 */
[----:B------:R-:W-:Y:S01]  /*0760*/  SEL R20, R20, RZ, P6 ;  /* 0x000000ff14147207 */ /* 0x000fe20003000000 */
[----:B------:R-:W-:Y:S04]  /*0770*/  STG.E.128 desc[UR4][R6.64], R12 ;  /* 0x0000000c06007986 */ /* 0x000fe8000c101d04 */
[----:B------:R-:W-:Y:S04]  /*0780*/  STG.E.128 desc[UR4][R6.64+0x800], R8 ;  /* 0x0008000806007986 */ /* 0x000fe8000c101d04 */
[----:B------:R-:W-:Y:S04]  /*0790*/  STG.E.128 desc[UR4][R2.64], R16 ;  /* 0x0000001002007986 */ /* 0x000fe8000c101d04 */
[----:B------:R-:W-:Y:S01]  /*07a0*/  STG.E.128 desc[UR4][R2.64+0x800], R20 ;  /* 0x0008001402007986 */ /* 0x000fe2000c101d04 */
[----:B------:R-:W-:Y:S05]  /*07b0*/  EXIT ;  /* 0x000000000000794d */ /* 0x000fea0003800000 */
.L_x_0:
[----:B------:R-:W-:-:S00]  /*07c0*/  BRA `(.L_x_0) ;  /* 0xfffffffc00fc7947 */ /* 0x000fc0000383ffff */
[----:B------:R-:W-:-:S00]  /*07d0*/  NOP ;  /* 0x0000000000007918 */ /* 0x000fc00000000000 */
        /* <DEDUP_REMOVED lines=10> */
.L_x_1:


//--------------------- .nv.global.init           --------------------------
	.section	.nv.global.init,"aw",@progbits
.nv.global.init:
	.type		_$_str,@object
	.size		_$_str,(_$_str_$_2 - _$_str)
_$_str:
        /*0000*/ 	.byte	0x5f, 0x5f, 0x43, 0x55, 0x44, 0x41, 0x5f, 0x46, 0x54, 0x5a, 0x00
	.type		_$_str_$_2,@object
	.size		_$_str_$_2,(.L_1 - _$_str_$_2)
_$_str_$_2:
        /*000b*/ 	.byte	0x5f, 0x5f, 0x43, 0x55, 0x44, 0x41, 0x5f, 0x50, 0x52, 0x45, 0x43, 0x5f, 0x53, 0x51, 0x52, 0x54
        /*001b*/ 	.byte	0x00
.L_1:


//--------------------- .nv.constant0.triton_poi_fused__native_batch_norm_legit_no_training_convolution_relu_99 --------------------------
	.section	.nv.constant0.triton_poi_fused__native_batch_norm_legit_no_training_convolution_relu_99,"a",@progbits
	.sectionflags	@""
	.align	4
.nv.constant0.triton_poi_fused__native_batch_norm_legit_no_training_convolution_relu_99:
	.zero		588
